//
// Generated by NVIDIA NVVM Compiler
//
// Compiler Build ID: CL-36424714
// Cuda compilation tools, release 13.0, V13.0.88
// Based on NVVM 20.0.0
//

.version 9.0
.target sm_100
.address_size 64

	// .globl	_Z7computefifffffffffffffffffffff
.extern .func  (.param .b32 func_retval0) vprintf
(
	.param .b64 vprintf_param_0,
	.param .b64 vprintf_param_1
)
;
.global .align 1 .b8 $str[7] = {37, 46, 49, 55, 103, 10};

.visible .entry _Z7computefifffffffffffffffffffff(
	.param .f32 _Z7computefifffffffffffffffffffff_param_0,
	.param .u32 _Z7computefifffffffffffffffffffff_param_1,
	.param .f32 _Z7computefifffffffffffffffffffff_param_2,
	.param .f32 _Z7computefifffffffffffffffffffff_param_3,
	.param .f32 _Z7computefifffffffffffffffffffff_param_4,
	.param .f32 _Z7computefifffffffffffffffffffff_param_5,
	.param .f32 _Z7computefifffffffffffffffffffff_param_6,
	.param .f32 _Z7computefifffffffffffffffffffff_param_7,
	.param .f32 _Z7computefifffffffffffffffffffff_param_8,
	.param .f32 _Z7computefifffffffffffffffffffff_param_9,
	.param .f32 _Z7computefifffffffffffffffffffff_param_10,
	.param .f32 _Z7computefifffffffffffffffffffff_param_11,
	.param .f32 _Z7computefifffffffffffffffffffff_param_12,
	.param .f32 _Z7computefifffffffffffffffffffff_param_13,
	.param .f32 _Z7computefifffffffffffffffffffff_param_14,
	.param .f32 _Z7computefifffffffffffffffffffff_param_15,
	.param .f32 _Z7computefifffffffffffffffffffff_param_16,
	.param .f32 _Z7computefifffffffffffffffffffff_param_17,
	.param .f32 _Z7computefifffffffffffffffffffff_param_18,
	.param .f32 _Z7computefifffffffffffffffffffff_param_19,
	.param .f32 _Z7computefifffffffffffffffffffff_param_20,
	.param .f32 _Z7computefifffffffffffffffffffff_param_21,
	.param .f32 _Z7computefifffffffffffffffffffff_param_22
)
{
	.local .align 8 .b8 	__local_depot0[8];
	.reg .b64 	%SP;
	.reg .b64 	%SPL;
	.reg .pred 	%p<3>;
	.reg .b32 	%r<4>;
	.reg .b32 	%f<40>;
	.reg .b64 	%rd<5>;
	.reg .b64 	%fd<2>;

	mov.u64 	%SPL, __local_depot0;
	cvta.local.u64 	%SP, %SPL;
	ld.param.f32 	%f13, [_Z7computefifffffffffffffffffffff_param_0];
	ld.param.u32 	%r1, [_Z7computefifffffffffffffffffffff_param_1];
	ld.param.f32 	%f14, [_Z7computefifffffffffffffffffffff_param_2];
	ld.param.f32 	%f15, [_Z7computefifffffffffffffffffffff_param_3];
	ld.param.f32 	%f6, [_Z7computefifffffffffffffffffffff_param_16];
	ld.param.f32 	%f7, [_Z7computefifffffffffffffffffffff_param_17];
	ld.param.f32 	%f8, [_Z7computefifffffffffffffffffffff_param_18];
	ld.param.f32 	%f9, [_Z7computefifffffffffffffffffffff_param_19];
	ld.param.f32 	%f10, [_Z7computefifffffffffffffffffffff_param_20];
	ld.param.f32 	%f11, [_Z7computefifffffffffffffffffffff_param_21];
	ld.param.f32 	%f12, [_Z7computefifffffffffffffffffffff_param_22];
	div.rn.f32 	%f16, %f14, 0f4D0C63F1;
	add.f32 	%f17, %f15, 0f7F800000;
	add.f32 	%f18, %f16, %f17;
	sqrt.rn.f32 	%f19, %f18;
	mov.f32 	%f20, 0f80000007;
	sub.f32 	%f21, %f20, %f19;
	add.f32 	%f39, %f13, %f21;
	setp.lt.s32 	%p1, %r1, 1;
	@%p1 bra 	$L__BB0_2;
	mul.f32 	%f22, %f6, 0f7BB84AD0;
	mov.f32 	%f23, 0f49F290E0;
	div.rn.f32 	%f39, %f23, %f22;
$L__BB0_2:
	setp.geu.f32 	%p2, %f39, 0f00000000;
	@%p2 bra 	$L__BB0_4;
	sub.f32 	%f24, %f7, %f8;
	add.f32 	%f25, %f24, %f39;
	add.f32 	%f26, %f9, 0f419CE560;
	add.f32 	%f27, %f26, %f10;
	mul.f32 	%f28, %f27, 0f04217F7E;
	abs.f32 	%f29, %f28;
	mul.f32 	%f30, %f11, 0f04132588;
	mov.f32 	%f31, 0f8595A65A;
	div.rn.f32 	%f32, %f31, %f30;
	fma.rn.f32 	%f33, %f29, %f32, %f25;
	mul.f32 	%f34, %f12, 0f00000000;
	mov.f32 	%f35, 0f80000008;
	div.rn.f32 	%f36, %f35, %f34;
	add.f32 	%f37, %f36, 0f056B8A09;
	add.f32 	%f39, %f37, %f33;
$L__BB0_4:
	add.u64 	%rd1, %SP, 0;
	add.u64 	%rd2, %SPL, 0;
	cvt.f64.f32 	%fd1, %f39;
	st.local.f64 	[%rd2], %fd1;
	mov.u64 	%rd3, $str;
	cvta.global.u64 	%rd4, %rd3;
	{ // callseq 0, 0
	.param .b64 param0;
	st.param.b64 	[param0], %rd4;
	.param .b64 param1;
	st.param.b64 	[param1], %rd1;
	.param .b32 retval0;
	call.uni (retval0), 
	vprintf, 
	(
	param0, 
	param1
	);
	ld.param.b32 	%r2, [retval0];
	} // callseq 0
	ret;

}


// ===== COMPILED SASS (sm_100) =====

	.target	sm_100

	.elftype	@"ET_EXEC"


//--------------------- .note.nv.tkinfo           --------------------------
	.section	.note.nv.tkinfo,"",@"SHT_NOTE"
	.sectionflags	@"SHF_NOTE_NV_TKINFO"
	.tkinfo
        /*0018*/ 	.word	0x00000002
        /*0030*/ 	.string	""
        /*0030*/ 	.string	"ptxas"
        /*0030*/ 	.string	"Cuda compilation tools, release 13.0, V13.0.88"
        /*0030*/ 	.string	"Build cuda_13.0.r13.0/compiler.36424714_0"
        /*0030*/ 	.string	"-arch sm_100 -m 64 "



//--------------------- .note.nv.cuinfo           --------------------------
	.section	.note.nv.cuinfo,"",@"SHT_NOTE"
	.sectionflags	@"SHF_NOTE_NV_CUINFO"
        /*0018*/ 	.short	0x0002
        /*001a*/ 	.short	0x0064
        /*001c*/ 	.short	0x0082
	.zero		2


//--------------------- .nv.info                  --------------------------
	.section	.nv.info,"",@"SHT_CUDA_INFO"
	.align	4


	//----- nvinfo : EIATTR_REGCOUNT
	.align		4
        /*0000*/ 	.byte	0x04, 0x2f
        /*0002*/ 	.short	(.L_2 - .L_1)
	.align		4
.L_1:
        /*0004*/ 	.word	index@(_Z7computefifffffffffffffffffffff)
        /*0008*/ 	.word	0x00000018


	//----- nvinfo : EIATTR_FRAME_SIZE
	.align		4
.L_2:
        /*000c*/ 	.byte	0x04, 0x11
        /*000e*/ 	.short	(.L_4 - .L_3)
	.align		4
.L_3:
        /*0010*/ 	.word	index@($__internal_1_$__cuda_sm3x_div_rn_noftz_f32_slowpath)
        /*0014*/ 	.word	0x00000008


	//----- nvinfo : EIATTR_FRAME_SIZE
	.align		4
.L_4:
        /*0018*/ 	.byte	0x04, 0x11
        /*001a*/ 	.short	(.L_6 - .L_5)
	.align		4
.L_5:
        /*001c*/ 	.word	index@($__internal_0_$__cuda_sm20_sqrt_rn_f32_slowpath)
        /*0020*/ 	.word	0x00000008


	//----- nvinfo : EIATTR_FRAME_SIZE
	.align		4
.L_6:
        /*0024*/ 	.byte	0x04, 0x11
        /*0026*/ 	.short	(.L_8 - .L_7)
	.align		4
.L_7:
        /*0028*/ 	.word	index@(_Z7computefifffffffffffffffffffff)
        /*002c*/ 	.word	0x00000008


	//----- nvinfo : EIATTR_MIN_STACK_SIZE
	.align		4
.L_8:
        /*0030*/ 	.byte	0x04, 0x12
        /*0032*/ 	.short	(.L_10 - .L_9)
	.align		4
.L_9:
        /*0034*/ 	.word	index@(_Z7computefifffffffffffffffffffff)
        /*0038*/ 	.word	0x00000008
.L_10:


//--------------------- .nv.compat                --------------------------
	.section	.nv.compat,"",@"SHT_CUDA_COMPAT_INFO"
	.align	4
        /*0000*/ 	.byte	0x02, 0x09, 0x00, 0x00, 0x02, 0x02, 0x01, 0x00, 0x02, 0x05, 0x05, 0x00, 0x03, 0x07, 0x01, 0x01
        /*0010*/ 	.byte	0x02, 0x03, 0x00, 0x00, 0x02, 0x06, 0x01, 0x00, 0x04, 0x0b, 0x08, 0x00, 0x01, 0x00, 0x00, 0x00
        /*0020*/ 	.byte	0x00, 0x00, 0x00, 0x00


//--------------------- .nv.info._Z7computefifffffffffffffffffffff --------------------------
	.section	.nv.info._Z7computefifffffffffffffffffffff,"",@"SHT_CUDA_INFO"
	.sectionflags	@""
	.align	4


	//----- nvinfo : EIATTR_CUDA_API_VERSION
	.align		4
        /*0000*/ 	.byte	0x04, 0x37
        /*0002*/ 	.short	(.L_12 - .L_11)
.L_11:
        /*0004*/ 	.word	0x00000082


	//----- nvinfo : EIATTR_KPARAM_INFO
	.align		4
.L_12:
        /*0008*/ 	.byte	0x04, 0x17
        /*000a*/ 	.short	(.L_14 - .L_13)
.L_13:
        /*000c*/ 	.word	0x00000000
        /*0010*/ 	.short	0x0016
        /*0012*/ 	.short	0x0058
        /*0014*/ 	.byte	0x00, 0xf0, 0x11, 0x00


	//----- nvinfo : EIATTR_KPARAM_INFO
	.align		4
.L_14:
        /*0018*/ 	.byte	0x04, 0x17
        /*001a*/ 	.short	(.L_16 - .L_15)
.L_15:
        /*001c*/ 	.word	0x00000000
        /*0020*/ 	.short	0x0015
        /*0022*/ 	.short	0x0054
        /*0024*/ 	.byte	0x00, 0xf0, 0x11, 0x00


	//----- nvinfo : EIATTR_KPARAM_INFO
	.align		4
.L_16:
        /*0028*/ 	.byte	0x04, 0x17
        /*002a*/ 	.short	(.L_18 - .L_17)
.L_17:
        /*002c*/ 	.word	0x00000000
        /*0030*/ 	.short	0x0014
        /*0032*/ 	.short	0x0050
        /*0034*/ 	.byte	0x00, 0xf0, 0x11, 0x00


	//----- nvinfo : EIATTR_KPARAM_INFO
	.align		4
.L_18:
        /*0038*/ 	.byte	0x04, 0x17
        /*003a*/ 	.short	(.L_20 - .L_19)
.L_19:
        /*003c*/ 	.word	0x00000000
        /*0040*/ 	.short	0x0013
        /*0042*/ 	.short	0x004c
        /*0044*/ 	.byte	0x00, 0xf0, 0x11, 0x00


	//----- nvinfo : EIATTR_KPARAM_INFO
	.align		4
.L_20:
        /*0048*/ 	.byte	0x04, 0x17
        /*004a*/ 	.short	(.L_22 - .L_21)
.L_21:
        /*004c*/ 	.word	0x00000000
        /*0050*/ 	.short	0x0012
        /*0052*/ 	.short	0x0048
        /*0054*/ 	.byte	0x00, 0xf0, 0x11, 0x00


	//----- nvinfo : EIATTR_KPARAM_INFO
	.align		4
.L_22:
        /*0058*/ 	.byte	0x04, 0x17
        /*005a*/ 	.short	(.L_24 - .L_23)
.L_23:
        /*005c*/ 	.word	0x00000000
        /*0060*/ 	.short	0x0011
        /*0062*/ 	.short	0x0044
        /*0064*/ 	.byte	0x00, 0xf0, 0x11, 0x00


	//----- nvinfo : EIATTR_KPARAM_INFO
	.align		4
.L_24:
        /*0068*/ 	.byte	0x04, 0x17
        /*006a*/ 	.short	(.L_26 - .L_25)
.L_25:
        /*006c*/ 	.word	0x00000000
        /*0070*/ 	.short	0x0010
        /*0072*/ 	.short	0x0040
        /*0074*/ 	.byte	0x00, 0xf0, 0x11, 0x00


	//----- nvinfo : EIATTR_KPARAM_INFO
	.align		4
.L_26:
        /*0078*/ 	.byte	0x04, 0x17
        /*007a*/ 	.short	(.L_28 - .L_27)
.L_27:
        /*007c*/ 	.word	0x00000000
        /*0080*/ 	.short	0x000f
        /*0082*/ 	.short	0x003c
        /*0084*/ 	.byte	0x00, 0xf0, 0x11, 0x00


	//----- nvinfo : EIATTR_KPARAM_INFO
	.align		4
.L_28:
        /*0088*/ 	.byte	0x04, 0x17
        /*008a*/ 	.short	(.L_30 - .L_29)
.L_29:
        /*008c*/ 	.word	0x00000000
        /*0090*/ 	.short	0x000e
        /*0092*/ 	.short	0x0038
        /*0094*/ 	.byte	0x00, 0xf0, 0x11, 0x00


	//----- nvinfo : EIATTR_KPARAM_INFO
	.align		4
.L_30:
        /*0098*/ 	.byte	0x04, 0x17
        /*009a*/ 	.short	(.L_32 - .L_31)
.L_31:
        /*009c*/ 	.word	0x00000000
        /*00a0*/ 	.short	0x000d
        /*00a2*/ 	.short	0x0034
        /*00a4*/ 	.byte	0x00, 0xf0, 0x11, 0x00


	//----- nvinfo : EIATTR_KPARAM_INFO
	.align		4
.L_32:
        /*00a8*/ 	.byte	0x04, 0x17
        /*00aa*/ 	.short	(.L_34 - .L_33)
.L_33:
        /*00ac*/ 	.word	0x00000000
        /*00b0*/ 	.short	0x000c
        /*00b2*/ 	.short	0x0030
        /*00b4*/ 	.byte	0x00, 0xf0, 0x11, 0x00


	//----- nvinfo : EIATTR_KPARAM_INFO
	.align		4
.L_34:
        /*00b8*/ 	.byte	0x04, 0x17
        /*00ba*/ 	.short	(.L_36 - .L_35)
.L_35:
        /*00bc*/ 	.word	0x00000000
        /*00c0*/ 	.short	0x000b
        /*00c2*/ 	.short	0x002c
        /*00c4*/ 	.byte	0x00, 0xf0, 0x11, 0x00


	//----- nvinfo : EIATTR_KPARAM_INFO
	.align		4
.L_36:
        /*00c8*/ 	.byte	0x04, 0x17
        /*00ca*/ 	.short	(.L_38 - .L_37)
.L_37:
        /*00cc*/ 	.word	0x00000000
        /*00d0*/ 	.short	0x000a
        /*00d2*/ 	.short	0x0028
        /*00d4*/ 	.byte	0x00, 0xf0, 0x11, 0x00


	//----- nvinfo : EIATTR_KPARAM_INFO
	.align		4
.L_38:
        /*00d8*/ 	.byte	0x04, 0x17
        /*00da*/ 	.short	(.L_40 - .L_39)
.L_39:
        /*00dc*/ 	.word	0x00000000
        /*00e0*/ 	.short	0x0009
        /*00e2*/ 	.short	0x0024
        /*00e4*/ 	.byte	0x00, 0xf0, 0x11, 0x00


	//----- nvinfo : EIATTR_KPARAM_INFO
	.align		4
.L_40:
        /*00e8*/ 	.byte	0x04, 0x17
        /*00ea*/ 	.short	(.L_42 - .L_41)
.L_41:
        /*00ec*/ 	.word	0x00000000
        /*00f0*/ 	.short	0x0008
        /*00f2*/ 	.short	0x0020
        /*00f4*/ 	.byte	0x00, 0xf0, 0x11, 0x00


	//----- nvinfo : EIATTR_KPARAM_INFO
	.align		4
.L_42:
        /*00f8*/ 	.byte	0x04, 0x17
        /*00fa*/ 	.short	(.L_44 - .L_43)
.L_43:
        /*00fc*/ 	.word	0x00000000
        /*0100*/ 	.short	0x0007
        /*0102*/ 	.short	0x001c
        /*0104*/ 	.byte	0x00, 0xf0, 0x11, 0x00


	//----- nvinfo : EIATTR_KPARAM_INFO
	.align		4
.L_44:
        /*0108*/ 	.byte	0x04, 0x17
        /*010a*/ 	.short	(.L_46 - .L_45)
.L_45:
        /*010c*/ 	.word	0x00000000
        /*0110*/ 	.short	0x0006
        /*0112*/ 	.short	0x0018
        /*0114*/ 	.byte	0x00, 0xf0, 0x11, 0x00


	//----- nvinfo : EIATTR_KPARAM_INFO
	.align		4
.L_46:
        /*0118*/ 	.byte	0x04, 0x17
        /*011a*/ 	.short	(.L_48 - .L_47)
.L_47:
        /*011c*/ 	.word	0x00000000
        /*0120*/ 	.short	0x0005
        /*0122*/ 	.short	0x0014
        /*0124*/ 	.byte	0x00, 0xf0, 0x11, 0x00


	//----- nvinfo : EIATTR_KPARAM_INFO
	.align		4
.L_48:
        /*0128*/ 	.byte	0x04, 0x17
        /*012a*/ 	.short	(.L_50 - .L_49)
.L_49:
        /*012c*/ 	.word	0x00000000
        /*0130*/ 	.short	0x0004
        /*0132*/ 	.short	0x0010
        /*0134*/ 	.byte	0x00, 0xf0, 0x11, 0x00


	//----- nvinfo : EIATTR_KPARAM_INFO
	.align		4
.L_50:
        /*0138*/ 	.byte	0x04, 0x17
        /*013a*/ 	.short	(.L_52 - .L_51)
.L_51:
        /*013c*/ 	.word	0x00000000
        /*0140*/ 	.short	0x0003
        /*0142*/ 	.short	0x000c
        /*0144*/ 	.byte	0x00, 0xf0, 0x11, 0x00


	//----- nvinfo : EIATTR_KPARAM_INFO
	.align		4
.L_52:
        /*0148*/ 	.byte	0x04, 0x17
        /*014a*/ 	.short	(.L_54 - .L_53)
.L_53:
        /*014c*/ 	.word	0x00000000
        /*0150*/ 	.short	0x0002
        /*0152*/ 	.short	0x0008
        /*0154*/ 	.byte	0x00, 0xf0, 0x11, 0x00


	//----- nvinfo : EIATTR_KPARAM_INFO
	.align		4
.L_54:
        /*0158*/ 	.byte	0x04, 0x17
        /*015a*/ 	.short	(.L_56 - .L_55)
.L_55:
        /*015c*/ 	.word	0x00000000
        /*0160*/ 	.short	0x0001
        /*0162*/ 	.short	0x0004
        /*0164*/ 	.byte	0x00, 0xf0, 0x11, 0x00


	//----- nvinfo : EIATTR_KPARAM_INFO
	.align		4
.L_56:
        /*0168*/ 	.byte	0x04, 0x17
        /*016a*/ 	.short	(.L_58 - .L_57)
.L_57:
        /*016c*/ 	.word	0x00000000
        /*0170*/ 	.short	0x0000
        /*0172*/ 	.short	0x0000
        /*0174*/ 	.byte	0x00, 0xf0, 0x11, 0x00


	//----- nvinfo : EIATTR_SPARSE_MMA_MASK
	.align		4
.L_58:
        /*0178*/ 	.byte	0x03, 0x50
        /*017a*/ 	.short	0x0000


	//----- nvinfo : EIATTR_MAXREG_COUNT
	.align		4
        /*017c*/ 	.byte	0x03, 0x1b
        /*017e*/ 	.short	0x00ff


	//----- nvinfo : EIATTR_EXTERNS
	.align		4
        /*0180*/ 	.byte	0x04, 0x0f
        /*0182*/ 	.short	(.L_60 - .L_59)


	//   ....[0]....
	.align		4
.L_59:
        /*0184*/ 	.word	index@(vprintf)


	//----- nvinfo : EIATTR_MERCURY_ISA_VERSION
	.align		4
.L_60:
        /*0188*/ 	.byte	0x03, 0x5f
        /*018a*/ 	.short	0x0101


	//----- nvinfo : EIATTR_VRC_CTA_INIT_COUNT
	.align		4
        /*018c*/ 	.byte	0x02, 0x4a
	.zero		1
	.zero		1


	//----- nvinfo : EIATTR_SYSCALL_OFFSETS
	.align		4
        /*0190*/ 	.byte	0x04, 0x46
        /*0192*/ 	.short	(.L_62 - .L_61)


	//   ....[0]....
.L_61:
        /*0194*/ 	.word	0x000006a0


	//----- nvinfo : EIATTR_EXIT_INSTR_OFFSETS
	.align		4
.L_62:
        /*0198*/ 	.byte	0x04, 0x1c
        /*019a*/ 	.short	(.L_64 - .L_63)


	//   ....[0]....
.L_63:
        /*019c*/ 	.word	0x000006b0


	//----- nvinfo : EIATTR_CRS_STACK_SIZE
	.align		4
.L_64:
        /*01a0*/ 	.byte	0x04, 0x1e
        /*01a2*/ 	.short	(.L_66 - .L_65)
.L_65:
        /*01a4*/ 	.word	0x00000000


	//----- nvinfo : EIATTR_CBANK_PARAM_SIZE
	.align		4
.L_66:
        /*01a8*/ 	.byte	0x03, 0x19
        /*01aa*/ 	.short	0x005c


	//----- nvinfo : EIATTR_PARAM_CBANK
	.align		4
        /*01ac*/ 	.byte	0x04, 0x0a
        /*01ae*/ 	.short	(.L_68 - .L_67)
	.align		4
.L_67:
        /*01b0*/ 	.word	index@(.nv.constant0._Z7computefifffffffffffffffffffff)
        /*01b4*/ 	.short	0x0380
        /*01b6*/ 	.short	0x005c


	//----- nvinfo : EIATTR_SW_WAR
	.align		4
.L_68:
        /*01b8*/ 	.byte	0x04, 0x36
        /*01ba*/ 	.short	(.L_70 - .L_69)
.L_69:
        /*01bc*/ 	.word	0x00000008
.L_70:


//--------------------- .nv.callgraph             --------------------------
	.section	.nv.callgraph,"",@"SHT_CUDA_CALLGRAPH"
	.align	4
	.sectionentsize	8
	.align		4
        /*0000*/ 	.word	0x00000000
	.align		4
        /*0004*/ 	.word	0xffffffff
	.align		4
        /*0008*/ 	.word	index@(_Z7computefifffffffffffffffffffff)
	.align		4
        /*000c*/ 	.word	index@(vprintf)
	.align		4
        /*0010*/ 	.word	0x00000000
	.align		4
        /*0014*/ 	.word	0xfffffffe
	.align		4
        /*0018*/ 	.word	0x00000000
	.align		4
        /*001c*/ 	.word	0xfffffffd
	.align		4
        /*0020*/ 	.word	0x00000000
	.align		4
        /*0024*/ 	.word	0xfffffffc


//--------------------- .nv.constant4             --------------------------
	.section	.nv.constant4,"a",@progbits
	.align	8
	.align		8
.nv.constant4:
        /*0000*/ 	.dword	vprintf
	.align		8
        /*0008*/ 	.dword	$str


//--------------------- .text._Z7computefifffffffffffffffffffff --------------------------
	.section	.text._Z7computefifffffffffffffffffffff,"ax",@progbits
	.align	128
        .global         _Z7computefifffffffffffffffffffff
        .type           _Z7computefifffffffffffffffffffff,@function
        .size           _Z7computefifffffffffffffffffffff,(.L_x_19 - _Z7computefifffffffffffffffffffff)
        .other          _Z7computefifffffffffffffffffffff,@"STO_CUDA_ENTRY STV_DEFAULT"
_Z7computefifffffffffffffffffffff:
.text._Z7computefifffffffffffffffffffff:
[----:B------:R-:W0:Y:S08]  /*0000*/  LDC R1, c[0x0][0x37c] ;  /* 0x0000df00ff017b82 */ /* 0x000e300000000800 */
[----:B------:R-:W1:Y:S01]  /*0010*/  LDC R4, c[0x0][0x388] ;  /* 0x0000e200ff047b82 */ /* 0x000e620000000800 */
[----:B------:R-:W-:Y:S01]  /*0020*/  HFMA2 R3, -RZ, RZ, 0.1846923828125, 2052 ;  /* 0x31e96802ff037431 */ /* 0x000fe200000001ff */
[----:B------:R-:W2:Y:S01]  /*0030*/  LDCU UR4, c[0x0][0x2f8] ;  /* 0x00005f00ff0477ac */ /* 0x000ea20008000800 */
[----:B------:R-:W-:Y:S01]  /*0040*/  IMAD.MOV.U32 R0, RZ, RZ, 0x4d0c63f1 ;  /* 0x4d0c63f1ff007424 */ /* 0x000fe200078e00ff */
[----:B0-----:R-:W-:Y:S01]  /*0050*/  IADD3 R1, PT, PT, R1, -0x8, RZ ;  /* 0xfffffff801017810 */ /* 0x001fe20007ffe0ff */
[----:B------:R-:W0:Y:S02]  /*0060*/  LDCU UR5, c[0x0][0x2fc] ;  /* 0x00005f80ff0577ac */ /* 0x000e240008000800 */
[----:B------:R-:W-:-:S04]  /*0070*/  FFMA R0, R3, -R0, 1 ;  /* 0x3f80000003007423 */ /* 0x000fc80000000800 */
[----:B------:R-:W-:Y:S01]  /*0080*/  FFMA R0, R0, R3, 6.7930168157204207091e-09 ;  /* 0x31e9680200007423 */ /* 0x000fe20000000003 */
[----:B--2---:R-:W-:Y:S01]  /*0090*/  IADD3 R6, P1, PT, R1, UR4, RZ ;  /* 0x0000000401067c10 */ /* 0x004fe2000ff3e0ff */
[----:B-1----:R-:W1:Y:S02]  /*00a0*/  FCHK P0, R4, 147210000 ;  /* 0x4d0c63f104007902 */ /* 0x002e640000000000 */
[----:B------:R-:W-:Y:S01]  /*00b0*/  FFMA R3, R0, R4, RZ ;  /* 0x0000000400037223 */ /* 0x000fe200000000ff */
[----:B0-----:R-:W-:-:S03]  /*00c0*/  IADD3.X R7, PT, PT, RZ, UR5, RZ, P1, !PT ;  /* 0x00000005ff077c10 */ /* 0x001fc60008ffe4ff */
[----:B------:R-:W-:-:S04]  /*00d0*/  FFMA R2, R3, -147210000, R4 ;  /* 0xcd0c63f103027823 */ /* 0x000fc80000000004 */
[----:B------:R-:W-:Y:S01]  /*00e0*/  FFMA R0, R0, R2, R3 ;  /* 0x0000000200007223 */ /* 0x000fe20000000003 */
[----:B-1----:R-:W-:Y:S06]  /*00f0*/  @!P0 BRA `(.L_x_0) ;  /* 0x0000000000108947 */ /* 0x002fec0003800000 */
[----:B------:R-:W0:Y:S01]  /*0100*/  LDC R0, c[0x0][0x388] ;  /* 0x0000e200ff007b82 */ /* 0x000e220000000800 */
[----:B------:R-:W-:Y:S01]  /*0110*/  IMAD.MOV.U32 R3, RZ, RZ, 0x4d0c63f1 ;  /* 0x4d0c63f1ff037424 */ /* 0x000fe200078e00ff */
[----:B------:R-:W-:-:S07]  /*0120*/  MOV R2, 0x140 ;  /* 0x0000014000027802 */ /* 0x000fce0000000f00 */
[----:B0-----:R-:W-:Y:S05]  /*0130*/  CALL.REL.NOINC `($__internal_1_$__cuda_sm3x_div_rn_noftz_f32_slowpath) ;  /* 0x0000000400c47944 */ /* 0x001fea0003c00000 */
.L_x_0:
[----:B------:R-:W0:Y:S02]  /*0140*/  LDC R3, c[0x0][0x38c] ;  /* 0x0000e300ff037b82 */ /* 0x000e240000000800 */
[----:B0-----:R-:W-:-:S04]  /*0150*/  FADD R3, R3, +INF ;  /* 0x7f80000003037421 */ /* 0x001fc80000000000 */
[----:B------:R-:W-:-:S04]  /*0160*/  FADD R3, R3, R0 ;  /* 0x0000000003037221 */ /* 0x000fc80000000000 */
[----:B------:R0:W1:Y:S01]  /*0170*/  MUFU.RSQ R2, R3 ;  /* 0x0000000300027308 */ /* 0x0000620000001400 */
[----:B------:R-:W-:-:S04]  /*0180*/  IADD3 R0, PT, PT, R3, -0xd000000, RZ ;  /* 0xf300000003007810 */ /* 0x000fc80007ffe0ff */
[----:B------:R-:W-:-:S13]  /*0190*/  ISETP.GT.U32.AND P0, PT, R0, 0x727fffff, PT ;  /* 0x727fffff0000780c */ /* 0x000fda0003f04070 */
[----:B01----:R-:W-:Y:S05]  /*01a0*/  @!P0 BRA `(.L_x_1) ;  /* 0x00000000000c8947 */ /* 0x003fea0003800000 */
[----:B------:R-:W-:-:S07]  /*01b0*/  MOV R4, 0x1d0 ;  /* 0x000001d000047802 */ /* 0x000fce0000000f00 */
[----:B------:R-:W-:Y:S05]  /*01c0*/  CALL.REL.NOINC `($__internal_0_$__cuda_sm20_sqrt_rn_f32_slowpath) ;  /* 0x00000004003c7944 */ /* 0x000fea0003c00000 */
[----:B------:R-:W-:Y:S05]  /*01d0*/  BRA `(.L_x_2) ;  /* 0x0000000000107947 */ /* 0x000fea0003800000 */
.L_x_1:
[----:B------:R-:W-:Y:S01]  /*01e0*/  FMUL.FTZ R0, R3, R2 ;  /* 0x0000000203007220 */ /* 0x000fe20000410000 */
[----:B------:R-:W-:-:S03]  /*01f0*/  FMUL.FTZ R2, R2, 0.5 ;  /* 0x3f00000002027820 */ /* 0x000fc60000410000 */
[----:B------:R-:W-:-:S04]  /*0200*/  FFMA R3, -R0, R0, R3 ;  /* 0x0000000000037223 */ /* 0x000fc80000000103 */
[----:B------:R-:W-:-:S07]  /*0210*/  FFMA R0, R3, R2, R0 ;  /* 0x0000000203007223 */ /* 0x000fce0000000000 */
.L_x_2:
[----:B------:R-:W0:Y:S01]  /*0220*/  LDCU.64 UR4, c[0x0][0x380] ;  /* 0x00007000ff0477ac */ /* 0x000e220008000a00 */
[----:B------:R-:W-:Y:S01]  /*0230*/  FADD R0, -R0, -9.8090892502737194965e-45 ;  /* 0x8000000700007421 */ /* 0x000fe20000000100 */
[----:B0-----:R-:W-:-:S03]  /*0240*/  UISETP.GE.AND UP0, UPT, UR5, 0x1, UPT ;  /* 0x000000010500788c */ /* 0x001fc6000bf06270 */
[----:B------:R-:W-:-:S06]  /*0250*/  FADD R0, R0, UR4 ;  /* 0x0000000400007e21 */ /* 0x000fcc0008000000 */
[----:B------:R-:W-:Y:S05]  /*0260*/  BRA.U !UP0, `(.L_x_3) ;  /* 0x00000001083c7547 */ /* 0x000fea000b800000 */
[----:B------:R-:W0:Y:S01]  /*0270*/  LDC R3, c[0x0][0x3c0] ;  /* 0x0000f000ff037b82 */ /* 0x000e220000000800 */
[----:B------:R-:W-:Y:S02]  /*0280*/  UMOV UR4, 0x49f290e0 ;  /* 0x49f290e000047882 */ /* 0x000fe40000000000 */
[----:B------:R-:W-:Y:S02]  /*0290*/  IMAD.U32 R4, RZ, RZ, UR4 ;  /* 0x00000004ff047e24 */ /* 0x000fe4000f8e00ff */
[----:B0-----:R-:W-:-:S04]  /*02a0*/  FMUL R3, R3, 1.91379999947776294849e+36 ;  /* 0x7bb84ad003037820 */ /* 0x001fc80000400000 */
[----:B------:R-:W0:Y:S08]  /*02b0*/  MUFU.RCP R0, R3 ;  /* 0x0000000300007308 */ /* 0x000e300000001000 */
[----:B------:R-:W1:Y:S01]  /*02c0*/  FCHK P0, R4, R3 ;  /* 0x0000000304007302 */ /* 0x000e620000000000 */
[----:B0-----:R-:W-:-:S04]  /*02d0*/  FFMA R5, -R3, R0, 1 ;  /* 0x3f80000003057423 */ /* 0x001fc80000000100 */
[----:B------:R-:W-:-:S04]  /*02e0*/  FFMA R0, R0, R5, R0 ;  /* 0x0000000500007223 */ /* 0x000fc80000000000 */
[----:B------:R-:W-:-:S04]  /*02f0*/  FFMA R2, R0, 1987100, RZ ;  /* 0x49f290e000027823 */ /* 0x000fc800000000ff */
[----:B------:R-:W-:-:S04]  /*0300*/  FFMA R5, -R3, R2, 1987100 ;  /* 0x49f290e003057423 */ /* 0x000fc80000000102 */
[----:B------:R-:W-:Y:S01]  /*0310*/  FFMA R0, R0, R5, R2 ;  /* 0x0000000500007223 */ /* 0x000fe20000000002 */
[----:B-1----:R-:W-:Y:S06]  /*0320*/  @!P0 BRA `(.L_x_3) ;  /* 0x00000000000c8947 */ /* 0x002fec0003800000 */
[----:B------:R-:W-:Y:S01]  /*0330*/  HFMA2 R0, -RZ, RZ, 11.890625, -0.0005950927734375 ;  /* 0x49f290e0ff007431 */ /* 0x000fe200000001ff */
[----:B------:R-:W-:-:S07]  /*0340*/  MOV R2, 0x360 ;  /* 0x0000036000027802 */ /* 0x000fce0000000f00 */
[----:B------:R-:W-:Y:S05]  /*0350*/  CALL.REL.NOINC `($__internal_1_$__cuda_sm3x_div_rn_noftz_f32_slowpath) ;  /* 0x00000004003c7944 */ /* 0x000fea0003c00000 */
.L_x_3:
[----:B------:R-:W-:-:S13]  /*0360*/  FSETP.GEU.AND P0, PT, R0, RZ, PT ;  /* 0x000000ff0000720b */ /* 0x000fda0003f0e000 */
[----:B------:R-:W-:Y:S05]  /*0370*/  @P0 BRA `(.L_x_4) ;  /* 0x0000000000a80947 */ /* 0x000fea0003800000 */
[----:B------:R-:W0:Y:S01]  /*0380*/  LDC.64 R12, c[0x0][0x3d0] ;  /* 0x0000f400ff0c7b82 */ /* 0x000e220000000a00 */
[----:B------:R-:W-:Y:S01]  /*0390*/  UMOV UR5, 0x595a65a ;  /* 0x0595a65a00057882 */ /* 0x000fe20000000000 */
[----:B------:R-:W1:Y:S01]  /*03a0*/  LDCU UR4, c[0x0][0x3c4] ;  /* 0x00007880ff0477ac */ /* 0x000e620008000800 */
[----:B------:R-:W-:-:S05]  /*03b0*/  IMAD.U32 R11, RZ, RZ, UR5 ;  /* 0x00000005ff0b7e24 */ /* 0x000fca000f8e00ff */
[----:B------:R-:W2:Y:S01]  /*03c0*/  LDC.64 R4, c[0x0][0x3c8] ;  /* 0x0000f200ff047b82 */ /* 0x000ea20000000a00 */
[----:B0-----:R-:W-:-:S04]  /*03d0*/  FMUL R8, R13, 1.7297000461913524405e-36 ;  /* 0x041325880d087820 */ /* 0x001fc80000400000 */
[----:B------:R-:W0:Y:S01]  /*03e0*/  MUFU.RCP R3, R8 ;  /* 0x0000000800037308 */ /* 0x000e220000001000 */
[----:B--2---:R-:W-:-:S07]  /*03f0*/  FADD R5, R5, 19.61199951171875 ;  /* 0x419ce56005057421 */ /* 0x004fce0000000000 */
[----:B------:R-:W2:Y:S01]  /*0400*/  FCHK P0, -R11, R8 ;  /* 0x000000080b007302 */ /* 0x000ea20000000100 */
[----:B------:R-:W-:-:S04]  /*0410*/  FADD R5, R5, R12 ;  /* 0x0000000c05057221 */ /* 0x000fc80000000000 */
[----:B------:R-:W-:Y:S01]  /*0420*/  FMUL R5, R5, 1.8984000589715479604e-36 ;  /* 0x04217f7e05057820 */ /* 0x000fe20000400000 */
[----:B0-----:R-:W-:-:S04]  /*0430*/  FFMA R2, -R8, R3, 1 ;  /* 0x3f80000008027423 */ /* 0x001fc80000000103 */
[----:B------:R-:W-:Y:S01]  /*0440*/  FFMA R2, R3, R2, R3 ;  /* 0x0000000203027223 */ /* 0x000fe20000000003 */
[----:B-1----:R-:W-:-:S03]  /*0450*/  FADD R3, -R4, UR4 ;  /* 0x0000000404037e21 */ /* 0x002fc60008000100 */
[----:B------:R-:W-:Y:S01]  /*0460*/  FFMA R9, R2, -1.4073000574917045435e-35, RZ ;  /* 0x8595a65a02097823 */ /* 0x000fe200000000ff */
[----:B------:R-:W-:-:S03]  /*0470*/  FADD R4, R0, R3 ;  /* 0x0000000300047221 */ /* 0x000fc60000000000 */
[----:B------:R-:W-:-:S04]  /*0480*/  FFMA R10, -R8, R9, -1.4073000574917045435e-35 ;  /* 0x8595a65a080a7423 */ /* 0x000fc80000000109 */
[----:B------:R-:W-:Y:S01]  /*0490*/  FFMA R2, R2, R10, R9 ;  /* 0x0000000a02027223 */ /* 0x000fe20000000009 */
[----:B--2---:R-:W-:Y:S06]  /*04a0*/  @!P0 BRA `(.L_x_5) ;  /* 0x0000000000148947 */ /* 0x004fec0003800000 */
[----:B------:R-:W-:Y:S01]  /*04b0*/  MOV R3, R8 ;  /* 0x0000000800037202 */ /* 0x000fe20000000f00 */
[----:B------:R-:W-:Y:S01]  /*04c0*/  IMAD.MOV.U32 R0, RZ, RZ, -0x7a6a59a6 ;  /* 0x8595a65aff007424 */ /* 0x000fe200078e00ff */
[----:B------:R-:W-:-:S07]  /*04d0*/  MOV R2, 0x4f0 ;  /* 0x000004f000027802 */ /* 0x000fce0000000f00 */
[----:B------:R-:W-:Y:S05]  /*04e0*/  CALL.REL.NOINC `($__internal_1_$__cuda_sm3x_div_rn_noftz_f32_slowpath) ;  /* 0x0000000000d87944 */ /* 0x000fea0003c00000 */
[----:B------:R-:W-:-:S07]  /*04f0*/  MOV R2, R0 ;  /* 0x0000000000027202 */ /* 0x000fce0000000f00 */
.L_x_5:
[----:B------:R-:W0:Y:S01]  /*0500*/  LDCU UR4, c[0x0][0x3d8] ;  /* 0x00007b00ff0477ac */ /* 0x000e220008000800 */
[----:B------:R-:W-:Y:S01]  /*0510*/  FFMA R4, |R5|, R2, R4 ;  /* 0x0000000205047223 */ /* 0x000fe20000000204 */
[----:B0-----:R-:W-:Y:S01]  /*0520*/  FMUL R3, RZ, UR4 ;  /* 0x00000004ff037c20 */ /* 0x001fe20008400000 */
[----:B------:R-:W-:Y:S02]  /*0530*/  UMOV UR4, 0x8 ;  /* 0x0000000800047882 */ /* 0x000fe40000000000 */
[----:B------:R-:W-:Y:S01]  /*0540*/  IMAD.U32 R10, RZ, RZ, UR4 ;  /* 0x00000004ff0a7e24 */ /* 0x000fe2000f8e00ff */
[----:B------:R-:W0:Y:S08]  /*0550*/  MUFU.RCP R0, R3 ;  /* 0x0000000300007308 */ /* 0x000e300000001000 */
[----:B------:R-:W1:Y:S01]  /*0560*/  FCHK P0, -R10, R3 ;  /* 0x000000030a007302 */ /* 0x000e620000000100 */
[----:B0-----:R-:W-:-:S04]  /*0570*/  FFMA R9, -R3, R0, 1 ;  /* 0x3f80000003097423 */ /* 0x001fc80000000100 */
[----:B------:R-:W-:-:S04]  /*0580*/  FFMA R0, R0, R9, R0 ;  /* 0x0000000900007223 */ /* 0x000fc80000000000 */
[----:B------:R-:W-:-:S04]  /*0590*/  FFMA R8, R0, -1.1210387714598536567e-44, RZ ;  /* 0x8000000800087823 */ /* 0x000fc800000000ff */
[----:B------:R-:W-:-:S04]  /*05a0*/  FFMA R9, -R3, R8, -1.1210387714598536567e-44 ;  /* 0x8000000803097423 */ /* 0x000fc80000000108 */
[----:B------:R-:W-:Y:S01]  /*05b0*/  FFMA R0, R0, R9, R8 ;  /* 0x0000000900007223 */ /* 0x000fe20000000008 */
[----:B-1----:R-:W-:Y:S06]  /*05c0*/  @!P0 BRA `(.L_x_6) ;  /* 0x00000000000c8947 */ /* 0x002fec0003800000 */
[----:B------:R-:W-:Y:S01]  /*05d0*/  HFMA2 R0, -RZ, RZ, -0.0 , 4.76837158203125e-07 ;  /* 0x80000008ff007431 */ /* 0x000fe200000001ff */
[----:B------:R-:W-:-:S07]  /*05e0*/  MOV R2, 0x600 ;  /* 0x0000060000027802 */ /* 0x000fce0000000f00 */
[----:B------:R-:W-:Y:S05]  /*05f0*/  CALL.REL.NOINC `($__internal_1_$__cuda_sm3x_div_rn_noftz_f32_slowpath) ;  /* 0x0000000000947944 */ /* 0x000fea0003c00000 */
.L_x_6:
[----:B------:R-:W-:-:S04]  /*0600*/  FADD R3, R0, 1.1074999951852431758e-35 ;  /* 0x056b8a0900037421 */ /* 0x000fc80000000000 */
[----:B------:R-:W-:-:S07]  /*0610*/  FADD R0, R4, R3 ;  /* 0x0000000304007221 */ /* 0x000fce0000000000 */
.L_x_4:
[----:B------:R-:W0:Y:S01]  /*0620*/  F2F.F64.F32 R2, R0 ;  /* 0x0000000000027310 */ /* 0x000e220000201800 */
[----:B------:R-:W-:Y:S01]  /*0630*/  MOV R8, 0x0 ;  /* 0x0000000000087802 */ /* 0x000fe20000000f00 */
[----:B------:R-:W1:Y:S05]  /*0640*/  LDCU.64 UR4, c[0x4][0x8] ;  /* 0x01000100ff0477ac */ /* 0x000e6a0008000a00 */
[----:B------:R-:W2:Y:S01]  /*0650*/  LDC.64 R8, c[0x4][R8] ;  /* 0x0100000008087b82 */ /* 0x000ea20000000a00 */
[----:B0-----:R0:W-:Y:S01]  /*0660*/  STL.64 [R1], R2 ;  /* 0x0000000201007387 */ /* 0x0011e20000100a00 */
[----:B-1----:R-:W-:Y:S01]  /*0670*/  IMAD.U32 R4, RZ, RZ, UR4 ;  /* 0x00000004ff047e24 */ /* 0x002fe2000f8e00ff */
[----:B------:R-:W-:-:S07]  /*0680*/  MOV R5, UR5 ;  /* 0x0000000500057c02 */ /* 0x000fce0008000f00 */
[----:B------:R-:W-:-:S07]  /*0690*/  LEPC R20, `(.L_x_7) ;  /* 0x000000001014794e */ /* 0x000fce0000000000 */
[----:B0-2---:R-:W-:Y:S05]  /*06a0*/  CALL.ABS.NOINC R8 ;  /* 0x0000000008007343 */ /* 0x005fea0003c00000 */
.L_x_7:
[----:B------:R-:W-:Y:S05]  /*06b0*/  EXIT ;  /* 0x000000000000794d */ /* 0x000fea0003800000 */
        .weak           $__internal_0_$__cuda_sm20_sqrt_rn_f32_slowpath
        .type           $__internal_0_$__cuda_sm20_sqrt_rn_f32_slowpath,@function
        .size           $__internal_0_$__cuda_sm20_sqrt_rn_f32_slowpath,($__internal_1_$__cuda_sm3x_div_rn_noftz_f32_slowpath - $__internal_0_$__cuda_sm20_sqrt_rn_f32_slowpath)
$__internal_0_$__cuda_sm20_sqrt_rn_f32_slowpath:
[----:B------:R-:W-:-:S13]  /*06c0*/  LOP3.LUT P0, RZ, R3, 0x7fffffff, RZ, 0xc0, !PT ;  /* 0x7fffffff03ff7812 */ /* 0x000fda000780c0ff */
[----:B------:R-:W-:Y:S01]  /*06d0*/  @!P0 IMAD.MOV.U32 R2, RZ, RZ, R3 ;  /* 0x000000ffff028224 */ /* 0x000fe200078e0003 */
[----:B------:R-:W-:Y:S06]  /*06e0*/  @!P0 BRA `(.L_x_8) ;  /* 0x0000000000488947 */ /* 0x000fec0003800000 */
[----:B------:R-:W-:Y:S02]  /*06f0*/  FSETP.GEU.FTZ.AND P0, PT, R3, RZ, PT ;  /* 0x000000ff0300720b */ /* 0x000fe40003f1e000 */
[----:B------:R-:W-:-:S11]  /*0700*/  MOV R0, R3 ;  /* 0x0000000300007202 */ /* 0x000fd60000000f00 */
[----:B------:R-:W-:Y:S01]  /*0710*/  @!P0 IMAD.MOV.U32 R2, RZ, RZ, 0x7fffffff ;  /* 0x7fffffffff028424 */ /* 0x000fe200078e00ff */
[----:B------:R-:W-:Y:S06]  /*0720*/  @!P0 BRA `(.L_x_8) ;  /* 0x0000000000388947 */ /* 0x000fec0003800000 */
[----:B------:R-:W-:-:S13]  /*0730*/  FSETP.GTU.FTZ.AND P0, PT, |R0|, +INF , PT ;  /* 0x7f8000000000780b */ /* 0x000fda0003f1c200 */
[----:B------:R-:W-:Y:S01]  /*0740*/  @P0 FADD.FTZ R2, R0, 1 ;  /* 0x3f80000000020421 */ /* 0x000fe20000010000 */
[----:B------:R-:W-:Y:S06]  /*0750*/  @P0 BRA `(.L_x_8) ;  /* 0x00000000002c0947 */ /* 0x000fec0003800000 */
[----:B------:R-:W-:-:S13]  /*0760*/  FSETP.NEU.FTZ.AND P0, PT, |R0|, +INF , PT ;  /* 0x7f8000000000780b */ /* 0x000fda0003f1d200 */
[----:B------:R-:W-:Y:S01]  /*0770*/  @!P0 MOV R2, R0 ;  /* 0x0000000000028202 */ /* 0x000fe20000000f00 */
[----:B------:R-:W-:Y:S06]  /*0780*/  @!P0 BRA `(.L_x_8) ;  /* 0x0000000000208947 */ /* 0x000fec0003800000 */
[----:B------:R-:W-:-:S04]  /*0790*/  FFMA R0, R0, 1.84467440737095516160e+19, RZ ;  /* 0x5f80000000007823 */ /* 0x000fc800000000ff */
[----:B------:R-:W0:Y:S02]  /*07a0*/  MUFU.RSQ R3, R0 ;  /* 0x0000000000037308 */ /* 0x000e240000001400 */
[----:B0-----:R-:W-:Y:S01]  /*07b0*/  FMUL.FTZ R5, R0, R3 ;  /* 0x0000000300057220 */ /* 0x001fe20000410000 */
[----:B------:R-:W-:-:S03]  /*07c0*/  FMUL.FTZ R3, R3, 0.5 ;  /* 0x3f00000003037820 */ /* 0x000fc60000410000 */
[----:B------:R-:W-:-:S04]  /*07d0*/  FADD.FTZ R2, -R5, -RZ ;  /* 0x800000ff05027221 */ /* 0x000fc80000010100 */
[----:B------:R-:W-:-:S04]  /*07e0*/  FFMA R2, R5, R2, R0 ;  /* 0x0000000205027223 */ /* 0x000fc80000000000 */
[----:B------:R-:W-:-:S04]  /*07f0*/  FFMA R2, R2, R3, R5 ;  /* 0x0000000302027223 */ /* 0x000fc80000000005 */
[----:B------:R-:W-:-:S07]  /*0800*/  FMUL.FTZ R2, R2, 2.3283064365386962891e-10 ;  /* 0x2f80000002027820 */ /* 0x000fce0000410000 */
.L_x_8:
[----:B------:R-:W-:Y:S01]  /*0810*/  IMAD.MOV.U32 R0, RZ, RZ, R2 ;  /* 0x000000ffff007224 */ /* 0x000fe200078e0002 */
[----:B------:R-:W-:Y:S01]  /*0820*/  MOV R2, R4 ;  /* 0x0000000400027202 */ /* 0x000fe20000000f00 */
[----:B------:R-:W-:-:S04]  /*0830*/  IMAD.MOV.U32 R3, RZ, RZ, 0x0 ;  /* 0x00000000ff037424 */ /* 0x000fc800078e00ff */
[----:B------:R-:W-:Y:S05]  /*0840*/  RET.REL.NODEC R2 `(_Z7computefifffffffffffffffffffff) ;  /* 0xfffffff402ec7950 */ /* 0x000fea0003c3ffff */
        .weak           $__internal_1_$__cuda_sm3x_div_rn_noftz_f32_slowpath
        .type           $__internal_1_$__cuda_sm3x_div_rn_noftz_f32_slowpath,@function
        .size           $__internal_1_$__cuda_sm3x_div_rn_noftz_f32_slowpath,(.L_x_19 - $__internal_1_$__cuda_sm3x_div_rn_noftz_f32_slowpath)
$__internal_1_$__cuda_sm3x_div_rn_noftz_f32_slowpath:
[----:B------:R-:W-:Y:S02]  /*0850*/  SHF.R.U32.HI R9, RZ, 0x17, R3 ;  /* 0x00000017ff097819 */ /* 0x000fe40000011603 */
[----:B------:R-:W-:Y:S02]  /*0860*/  SHF.R.U32.HI R8, RZ, 0x17, R0 ;  /* 0x00000017ff087819 */ /* 0x000fe40000011600 */
[----:B------:R-:W-:Y:S02]  /*0870*/  LOP3.LUT R14, R9, 0xff, RZ, 0xc0, !PT ;  /* 0x000000ff090e7812 */ /* 0x000fe400078ec0ff */
[----:B------:R-:W-:Y:S02]  /*0880*/  LOP3.LUT R12, R8, 0xff, RZ, 0xc0, !PT ;  /* 0x000000ff080c7812 */ /* 0x000fe400078ec0ff */
[----:B------:R-:W-:-:S03]  /*0890*/  IADD3 R10, PT, PT, R14, -0x1, RZ ;  /* 0xffffffff0e0a7810 */ /* 0x000fc60007ffe0ff */
[----:B------:R-:W-:Y:S01]  /*08a0*/  VIADD R9, R12, 0xffffffff ;  /* 0xffffffff0c097836 */ /* 0x000fe20000000000 */
[----:B------:R-:W-:-:S04]  /*08b0*/  ISETP.GT.U32.AND P0, PT, R10, 0xfd, PT ;  /* 0x000000fd0a00780c */ /* 0x000fc80003f04070 */
[----:B------:R-:W-:-:S13]  /*08c0*/  ISETP.GT.U32.OR P0, PT, R9, 0xfd, P0 ;  /* 0x000000fd0900780c */ /* 0x000fda0000704470 */
[----:B------:R-:W-:Y:S01]  /*08d0*/  @!P0 MOV R8, RZ ;  /* 0x000000ff00088202 */ /* 0x000fe20000000f00 */
[----:B------:R-:W-:Y:S06]  /*08e0*/  @!P0 BRA `(.L_x_9) ;  /* 0x00000000005c8947 */ /* 0x000fec0003800000 */
[----:B------:R-:W-:Y:S02]  /*08f0*/  FSETP.GTU.FTZ.AND P0, PT, |R0|, +INF , PT ;  /* 0x7f8000000000780b */ /* 0x000fe40003f1c200 */
[----:B------:R-:W-:-:S04]  /*0900*/  FSETP.GTU.FTZ.AND P1, PT, |R3|, +INF , PT ;  /* 0x7f8000000300780b */ /* 0x000fc80003f3c200 */
[----:B------:R-:W-:-:S13]  /*0910*/  PLOP3.LUT P0, PT, P0, P1, PT, 0xf8, 0x8f ;  /* 0x00000000008f781c */ /* 0x000fda0000703f70 */
[----:B------:R-:W-:Y:S05]  /*0920*/  @P0 BRA `(.L_x_10) ;  /* 0x0000000400440947 */ /* 0x000fea0003800000 */
[----:B------:R-:W-:-:S13]  /*0930*/  LOP3.LUT P0, RZ, R3, 0x7fffffff, R0, 0xc8, !PT ;  /* 0x7fffffff03ff7812 */ /* 0x000fda000780c800 */
[----:B------:R-:W-:Y:S05]  /*0940*/  @!P0 BRA `(.L_x_11) ;  /* 0x0000000400348947 */ /* 0x000fea0003800000 */
[C---:B------:R-:W-:Y:S02]  /*0950*/  FSETP.NEU.FTZ.AND P2, PT, |R0|.reuse, +INF , PT ;  /* 0x7f8000000000780b */ /* 0x040fe40003f5d200 */
[----:B------:R-:W-:Y:S02]  /*0960*/  FSETP.NEU.FTZ.AND P1, PT, |R3|, +INF , PT ;  /* 0x7f8000000300780b */ /* 0x000fe40003f3d200 */
[----:B------:R-:W-:-:S11]  /*0970*/  FSETP.NEU.FTZ.AND P0, PT, |R0|, +INF , PT ;  /* 0x7f8000000000780b */ /* 0x000fd60003f1d200 */
[----:B------:R-:W-:Y:S05]  /*0980*/  @!P1 BRA !P2, `(.L_x_11) ;  /* 0x0000000400249947 */ /* 0x000fea0005000000 */
[----:B------:R-:W-:-:S04]  /*0990*/  LOP3.LUT P2, RZ, R0, 0x7fffffff, RZ, 0xc0, !PT ;  /* 0x7fffffff00ff7812 */ /* 0x000fc8000784c0ff */
[----:B------:R-:W-:-:S13]  /*09a0*/  PLOP3.LUT P1, PT, P1, P2, PT, 0x2f, 0xf2 ;  /* 0x0000000000f2781c */ /* 0x000fda0000f24577 */
[----:B------:R-:W-:Y:S05]  /*09b0*/  @P1 BRA `(.L_x_12) ;  /* 0x0000000400101947 */ /* 0x000fea0003800000 */
[----:B------:R-:W-:-:S04]  /*09c0*/  LOP3.LUT P1, RZ, R3, 0x7fffffff, RZ, 0xc0, !PT ;  /* 0x7fffffff03ff7812 */ /* 0x000fc8000782c0ff */
[----:B------:R-:W-:-:S13]  /*09d0*/  PLOP3.LUT P0, PT, P0, P1, PT, 0x2f, 0xf2 ;  /* 0x0000000000f2781c */ /* 0x000fda0000702577 */
[----:B------:R-:W-:Y:S05]  /*09e0*/  @P0 BRA `(.L_x_13) ;  /* 0x0000000000f80947 */ /* 0x000fea0003800000 */
[----:B------:R-:W-:Y:S02]  /*09f0*/  ISETP.GE.AND P0, PT, R9, RZ, PT ;  /* 0x000000ff0900720c */ /* 0x000fe40003f06270 */
[----:B------:R-:W-:-:S11]  /*0a00*/  ISETP.GE.AND P1, PT, R10, RZ, PT ;  /* 0x000000ff0a00720c */ /* 0x000fd60003f26270 */
[----:B------:R-:W-:Y:S01]  /*0a10*/  @P0 IMAD.MOV.U32 R8, RZ, RZ, RZ ;  /* 0x000000ffff080224 */ /* 0x000fe200078e00ff */
[----:B------:R-:W-:Y:S01]  /*0a20*/  @!P0 MOV R8, 0xffffffc0 ;  /* 0xffffffc000088802 */ /* 0x000fe20000000f00 */
[----:B------:R-:W-:Y:S01]  /*0a30*/  @!P0 FFMA R0, R0, 1.84467440737095516160e+19, RZ ;  /* 0x5f80000000008823 */ /* 0x000fe200000000ff */
[----:B------:R-:W-:-:S03]  /*0a40*/  @!P1 FFMA R3, R3, 1.84467440737095516160e+19, RZ ;  /* 0x5f80000003039823 */ /* 0x000fc600000000ff */
[----:B------:R-:W-:-:S07]  /*0a50*/  @!P1 VIADD R8, R8, 0x40 ;  /* 0x0000004008089836 */ /* 0x000fce0000000000 */
.L_x_9:
[----:B------:R-:W-:-:S04]  /*0a60*/  LEA R10, R14, 0xc0800000, 0x17 ;  /* 0xc08000000e0a7811 */ /* 0x000fc800078eb8ff */
[----:B------:R-:W-:Y:S01]  /*0a70*/  IADD3 R10, PT, PT, -R10, R3, RZ ;  /* 0x000000030a0a7210 */ /* 0x000fe20007ffe1ff */
[----:B------:R-:W-:-:S03]  /*0a80*/  VIADD R3, R12, 0xffffff81 ;  /* 0xffffff810c037836 */ /* 0x000fc60000000000 */
[----:B------:R-:W0:Y:S01]  /*0a90*/  MUFU.RCP R9, R10 ;  /* 0x0000000a00097308 */ /* 0x000e220000001000 */
[----:B------:R-:W-:Y:S01]  /*0aa0*/  FADD.FTZ R11, -R10, -RZ ;  /* 0x800000ff0a0b7221 */ /* 0x000fe20000010100 */
[----:B------:R-:W-:-:S03]  /*0ab0*/  IMAD R0, R3, -0x800000, R0 ;  /* 0xff80000003007824 */ /* 0x000fc600078e0200 */
[----:B0-----:R-:W-:-:S04]  /*0ac0*/  FFMA R12, R9, R11, 1 ;  /* 0x3f800000090c7423 */ /* 0x001fc8000000000b */
[----:B------:R-:W-:-:S04]  /*0ad0*/  FFMA R16, R9, R12, R9 ;  /* 0x0000000c09107223 */ /* 0x000fc80000000009 */
[----:B------:R-:W-:-:S04]  /*0ae0*/  FFMA R9, R0, R16, RZ ;  /* 0x0000001000097223 */ /* 0x000fc800000000ff */
[----:B------:R-:W-:-:S04]  /*0af0*/  FFMA R12, R11, R9, R0 ;  /* 0x000000090b0c7223 */ /* 0x000fc80000000000 */
[----:B------:R-:W-:Y:S01]  /*0b00*/  FFMA R13, R16, R12, R9 ;  /* 0x0000000c100d7223 */ /* 0x000fe20000000009 */
[----:B------:R-:W-:-:S03]  /*0b10*/  IADD3 R9, PT, PT, R3, 0x7f, -R14 ;  /* 0x0000007f03097810 */ /* 0x000fc60007ffe80e */
[----:B------:R-:W-:Y:S01]  /*0b20*/  FFMA R12, R11, R13, R0 ;  /* 0x0000000d0b0c7223 */ /* 0x000fe20000000000 */
[----:B------:R-:W-:-:S03]  /*0b30*/  IADD3 R9, PT, PT, R9, R8, RZ ;  /* 0x0000000809097210 */ /* 0x000fc60007ffe0ff */
[----:B------:R-:W-:-:S05]  /*0b40*/  FFMA R0, R16, R12, R13 ;  /* 0x0000000c10007223 */ /* 0x000fca000000000d */
[----:B------:R-:W-:-:S04]  /*0b50*/  SHF.R.U32.HI R3, RZ, 0x17, R0 ;  /* 0x00000017ff037819 */ /* 0x000fc80000011600 */
[----:B------:R-:W-:-:S05]  /*0b60*/  LOP3.LUT R3, R3, 0xff, RZ, 0xc0, !PT ;  /* 0x000000ff03037812 */ /* 0x000fca00078ec0ff */
[----:B------:R-:W-:-:S05]  /*0b70*/  IMAD.IADD R11, R3, 0x1, R9 ;  /* 0x00000001030b7824 */ /* 0x000fca00078e0209 */
[----:B------:R-:W-:-:S04]  /*0b80*/  IADD3 R3, PT, PT, R11, -0x1, RZ ;  /* 0xffffffff0b037810 */ /* 0x000fc80007ffe0ff */
[----:B------:R-:W-:-:S13]  /*0b90*/  ISETP.GE.U32.AND P0, PT, R3, 0xfe, PT ;  /* 0x000000fe0300780c */ /* 0x000fda0003f06070 */
[----:B------:R-:W-:Y:S05]  /*0ba0*/  @!P0 BRA `(.L_x_14) ;  /* 0x0000000000808947 */ /* 0x000fea0003800000 */
[----:B------:R-:W-:-:S13]  /*0bb0*/  ISETP.GT.AND P0, PT, R11, 0xfe, PT ;  /* 0x000000fe0b00780c */ /* 0x000fda0003f04270 */
[----:B------:R-:W-:Y:S05]  /*0bc0*/  @P0 BRA `(.L_x_15) ;  /* 0x00000000006c0947 */ /* 0x000fea0003800000 */
[----:B------:R-:W-:-:S13]  /*0bd0*/  ISETP.GE.AND P0, PT, R11, 0x1, PT ;  /* 0x000000010b00780c */ /* 0x000fda0003f06270 */
[----:B------:R-:W-:Y:S05]  /*0be0*/  @P0 BRA `(.L_x_16) ;  /* 0x0000000000980947 */ /* 0x000fea0003800000 */
[----:B------:R-:W-:Y:S02]  /*0bf0*/  ISETP.GE.AND P0, PT, R11, -0x18, PT ;  /* 0xffffffe80b00780c */ /* 0x000fe40003f06270 */
[----:B------:R-:W-:-:S11]  /*0c00*/  LOP3.LUT R0, R0, 0x80000000, RZ, 0xc0, !PT ;  /* 0x8000000000007812 */ /* 0x000fd600078ec0ff */
[----:B------:R-:W-:Y:S05]  /*0c10*/  @!P0 BRA `(.L_x_16) ;  /* 0x00000000008c8947 */ /* 0x000fea0003800000 */
[CCC-:B------:R-:W-:Y:S01]  /*0c20*/  FFMA.RZ R3, R16.reuse, R12.reuse, R13.reuse ;  /* 0x0000000c10037223 */ /* 0x1c0fe2000000c00d */
[C---:B------:R-:W-:Y:S02]  /*0c30*/  VIADD R10, R11.reuse, 0x20 ;  /* 0x000000200b0a7836 */ /* 0x040fe40000000000 */
[CCC-:B------:R-:W-:Y:S01]  /*0c40*/  FFMA.RM R8, R16.reuse, R12.reuse, R13.reuse ;  /* 0x0000000c10087223 */ /* 0x1c0fe2000000400d */
[----:B------:R-:W-:Y:S02]  /*0c50*/  ISETP.NE.AND P2, PT, R11, RZ, PT ;  /* 0x000000ff0b00720c */ /* 0x000fe40003f45270 */
[----:B------:R-:W-:Y:S01]  /*0c60*/  LOP3.LUT R9, R3, 0x7fffff, RZ, 0xc0, !PT ;  /* 0x007fffff03097812 */ /* 0x000fe200078ec0ff */
[----:B------:R-:W-:Y:S01]  /*0c70*/  FFMA.RP R3, R16, R12, R13 ;  /* 0x0000000c10037223 */ /* 0x000fe2000000800d */
[----:B------:R-:W-:Y:S02]  /*0c80*/  ISETP.NE.AND P1, PT, R11, RZ, PT ;  /* 0x000000ff0b00720c */ /* 0x000fe40003f25270 */
[----:B------:R-:W-:-:S02]  /*0c90*/  LOP3.LUT R9, R9, 0x800000, RZ, 0xfc, !PT ;  /* 0x0080000009097812 */ /* 0x000fc400078efcff */
[----:B------:R-:W-:Y:S02]  /*0ca0*/  IADD3 R11, PT, PT, -R11, RZ, RZ ;  /* 0x000000ff0b0b7210 */ /* 0x000fe40007ffe1ff */
[----:B------:R-:W-:Y:S02]  /*0cb0*/  SHF.L.U32 R10, R9, R10, RZ ;  /* 0x0000000a090a7219 */ /* 0x000fe400000006ff */
[----:B------:R-:W-:Y:S02]  /*0cc0*/  FSETP.NEU.FTZ.AND P0, PT, R3, R8, PT ;  /* 0x000000080300720b */ /* 0x000fe40003f1d000 */
[----:B------:R-:W-:Y:S02]  /*0cd0*/  SEL R8, R11, RZ, P2 ;  /* 0x000000ff0b087207 */ /* 0x000fe40001000000 */
[----:B------:R-:W-:Y:S02]  /*0ce0*/  ISETP.NE.AND P1, PT, R10, RZ, P1 ;  /* 0x000000ff0a00720c */ /* 0x000fe40000f25270 */
[----:B------:R-:W-:-:S02]  /*0cf0*/  SHF.R.U32.HI R8, RZ, R8, R9 ;  /* 0x00000008ff087219 */ /* 0x000fc40000011609 */
[----:B------:R-:W-:Y:S02]  /*0d00*/  PLOP3.LUT P0, PT, P0, P1, PT, 0xf8, 0x8f ;  /* 0x00000000008f781c */ /* 0x000fe40000703f70 */
[----:B------:R-:W-:Y:S02]  /*0d10*/  SHF.R.U32.HI R10, RZ, 0x1, R8 ;  /* 0x00000001ff0a7819 */ /* 0x000fe40000011608 */
[----:B------:R-:W-:-:S04]  /*0d20*/  SEL R3, RZ, 0x1, !P0 ;  /* 0x00000001ff037807 */ /* 0x000fc80004000000 */
[----:B------:R-:W-:-:S04]  /*0d30*/  LOP3.LUT R3, R3, 0x1, R10, 0xf8, !PT ;  /* 0x0000000103037812 */ /* 0x000fc800078ef80a */
[----:B------:R-:W-:-:S05]  /*0d40*/  LOP3.LUT R3, R3, R8, RZ, 0xc0, !PT ;  /* 0x0000000803037212 */ /* 0x000fca00078ec0ff */
[----:B------:R-:W-:-:S05]  /*0d50*/  IMAD.IADD R3, R10, 0x1, R3 ;  /* 0x000000010a037824 */ /* 0x000fca00078e0203 */
[----:B------:R-:W-:Y:S01]  /*0d60*/  LOP3.LUT R0, R3, R0, RZ, 0xfc, !PT ;  /* 0x0000000003007212 */ /* 0x000fe200078efcff */
[----:B------:R-:W-:Y:S06]  /*0d70*/  BRA `(.L_x_16) ;  /* 0x0000000000347947 */ /* 0x000fec0003800000 */
.L_x_15:
[----:B------:R-:W-:-:S04]  /*0d80*/  LOP3.LUT R0, R0, 0x80000000, RZ, 0xc0, !PT ;  /* 0x8000000000007812 */ /* 0x000fc800078ec0ff */
[----:B------:R-:W-:Y:S01]  /*0d90*/  LOP3.LUT R0, R0, 0x7f800000, RZ, 0xfc, !PT ;  /* 0x7f80000000007812 */ /* 0x000fe200078efcff */
[----:B------:R-:W-:Y:S06]  /*0da0*/  BRA `(.L_x_16) ;  /* 0x0000000000287947 */ /* 0x000fec0003800000 */
.L_x_14:
[----:B------:R-:W-:Y:S01]  /*0db0*/  LEA R0, R9, R0, 0x17 ;  /* 0x0000000009007211 */ /* 0x000fe200078eb8ff */
[----:B------:R-:W-:Y:S06]  /*0dc0*/  BRA `(.L_x_16) ;  /* 0x0000000000207947 */ /* 0x000fec0003800000 */
.L_x_13:
[----:B------:R-:W-:-:S04]  /*0dd0*/  LOP3.LUT R0, R3, 0x80000000, R0, 0x48, !PT ;  /* 0x8000000003007812 */ /* 0x000fc800078e4800 */
[----:B------:R-:W-:Y:S01]  /*0de0*/  LOP3.LUT R0, R0, 0x7f800000, RZ, 0xfc, !PT ;  /* 0x7f80000000007812 */ /* 0x000fe200078efcff */
[----:B------:R-:W-:Y:S06]  /*0df0*/  BRA `(.L_x_16) ;  /* 0x0000000000147947 */ /* 0x000fec0003800000 */
.L_x_12:
[----:B------:R-:W-:Y:S01]  /*0e00*/  LOP3.LUT R0, R3, 0x80000000, R0, 0x48, !PT ;  /* 0x8000000003007812 */ /* 0x000fe200078e4800 */
[----:B------:R-:W-:Y:S06]  /*0e10*/  BRA `(.L_x_16) ;  /* 0x00000000000c7947 */ /* 0x000fec0003800000 */
.L_x_11:
[----:B------:R-:W0:Y:S01]  /*0e20*/  MUFU.RSQ R0, -QNAN ;  /* 0xffc0000000007908 */ /* 0x000e220000001400 */
[----:B------:R-:W-:Y:S05]  /*0e30*/  BRA `(.L_x_16) ;  /* 0x0000000000047947 */ /* 0x000fea0003800000 */
.L_x_10:
[----:B------:R-:W-:-:S07]  /*0e40*/  FADD.FTZ R0, R0, R3 ;  /* 0x0000000300007221 */ /* 0x000fce0000010000 */
.L_x_16:
[----:B------:R-:W-:-:S04]  /*0e50*/  IMAD.MOV.U32 R3, RZ, RZ, 0x0 ;  /* 0x00000000ff037424 */ /* 0x000fc800078e00ff */
[----:B0-----:R-:W-:Y:S05]  /*0e60*/  RET.REL.NODEC R2 `(_Z7computefifffffffffffffffffffff) ;  /* 0xfffffff002647950 */ /* 0x001fea0003c3ffff */
.L_x_17:
[----:B------:R-:W-:-:S00]  /*0e70*/  BRA `(.L_x_17) ;  /* 0xfffffffc00fc7947 */ /* 0x000fc0000383ffff */
[----:B------:R-:W-:-:S00]  /*0e80*/  NOP ;  /* 0x0000000000007918 */ /* 0x000fc00000000000 */
[----:B------:R-:W-:-:S00]  /*0e90*/  NOP ;  /* 0x0000000000007918 */ /* 0x000fc00000000000 */
[----:B------:R-:W-:-:S00]  /*0ea0*/  NOP ;  /* 0x0000000000007918 */ /* 0x000fc00000000000 */
[----:B------:R-:W-:-:S00]  /*0eb0*/  NOP ;  /* 0x0000000000007918 */ /* 0x000fc00000000000 */
[----:B------:R-:W-:-:S00]  /*0ec0*/  NOP ;  /* 0x0000000000007918 */ /* 0x000fc00000000000 */
[----:B------:R-:W-:-:S00]  /*0ed0*/  NOP ;  /* 0x0000000000007918 */ /* 0x000fc00000000000 */
[----:B------:R-:W-:-:S00]  /*0ee0*/  NOP ;  /* 0x0000000000007918 */ /* 0x000fc00000000000 */
[----:B------:R-:W-:-:S00]  /*0ef0*/  NOP ;  /* 0x0000000000007918 */ /* 0x000fc00000000000 */
.L_x_19:


//--------------------- .nv.global.init           --------------------------
	.section	.nv.global.init,"aw",@progbits
.nv.global.init:
	.type		$str,@object
	.size		$str,(.L_0 - $str)
$str:
        /*0000*/ 	.byte	0x25, 0x2e, 0x31, 0x37, 0x67, 0x0a, 0x00
.L_0:


//--------------------- .nv.shared.reserved.0     --------------------------
	.section	.nv.shared.reserved.0,"aw",@nobits
	.weak		__nv_reservedSMEM_offset_0_alias
	.size		__nv_reservedSMEM_offset_0_alias, 0, 64
	.other		__nv_reservedSMEM_offset_0_alias,@"STO_CUDA_RESERVED_SHARED STV_DEFAULT"
__nv_reservedSMEM_offset_0_alias:
	.zero		0
	.zero		64


//--------------------- .nv.constant0._Z7computefifffffffffffffffffffff --------------------------
	.section	.nv.constant0._Z7computefifffffffffffffffffffff,"a",@progbits
	.sectionflags	@""
	.align	4
.nv.constant0._Z7computefifffffffffffffffffffff:
	.zero		988


//--------------------- SYMBOLS --------------------------

	.type		.nv.reservedSmem.offset0,@object
	.size		.nv.reservedSmem.offset0,0x4
	.type		vprintf,@function
